//
// Generated by NVIDIA NVVM Compiler
//
// Compiler Build ID: CL-36424714
// Cuda compilation tools, release 13.0, V13.0.88
// Based on NVVM 20.0.0
//

.version 9.0
.target sm_100
.address_size 64

	// .globl	_Z7sum_gpuPiiS_
.global .attribute(.managed) .align 4 .b8 source[4000000];
.global .attribute(.managed) .align 4 .b8 result_gpu[4];
// _ZZ7sum_gpuPiiS_E12share_memory has been demoted

.visible .entry _Z7sum_gpuPiiS_(
	.param .u64 .ptr .align 1 _Z7sum_gpuPiiS__param_0,
	.param .u32 _Z7sum_gpuPiiS__param_1,
	.param .u64 .ptr .align 1 _Z7sum_gpuPiiS__param_2
)
{
	.reg .pred 	%p<21>;
	.reg .b32 	%r<151>;
	.reg .b64 	%rd<14>;
	// demoted variable
	.shared .align 4 .b8 _ZZ7sum_gpuPiiS_E12share_memory[1024];
	ld.param.u64 	%rd4, [_Z7sum_gpuPiiS__param_0];
	ld.param.u32 	%r37, [_Z7sum_gpuPiiS__param_1];
	ld.param.u64 	%rd3, [_Z7sum_gpuPiiS__param_2];
	cvta.to.global.u64 	%rd1, %rd4;
	mov.u32 	%r39, %ctaid.x;
	mov.u32 	%r40, %ntid.x;
	mul.lo.s32 	%r1, %r39, %r40;
	mov.u32 	%r2, %tid.x;
	add.s32 	%r139, %r1, %r2;
	setp.ge.s32 	%p1, %r139, %r37;
	mov.b32 	%r150, 0;
	@%p1 bra 	$L__BB0_13;
	add.s32 	%r43, %r139, 8192;
	max.s32 	%r44, %r37, %r43;
	not.b32 	%r45, %r1;
	add.s32 	%r46, %r44, %r45;
	sub.s32 	%r47, %r46, %r2;
	shr.u32 	%r48, %r47, 13;
	add.s32 	%r4, %r48, 1;
	and.b32  	%r5, %r4, 15;
	setp.lt.u32 	%p2, %r47, 122880;
	mov.b32 	%r150, 0;
	@%p2 bra 	$L__BB0_4;
	and.b32  	%r50, %r4, 1048560;
	neg.s32 	%r135, %r50;
	add.s64 	%rd2, %rd1, 262144;
	mov.b32 	%r150, 0;
$L__BB0_3:
	.pragma "nounroll";
	mul.wide.s32 	%rd5, %r139, 4;
	add.s64 	%rd6, %rd2, %rd5;
	ld.global.u32 	%r51, [%rd6+-262144];
	add.s32 	%r52, %r51, %r150;
	ld.global.u32 	%r53, [%rd6+-229376];
	add.s32 	%r54, %r53, %r52;
	ld.global.u32 	%r55, [%rd6+-196608];
	add.s32 	%r56, %r55, %r54;
	ld.global.u32 	%r57, [%rd6+-163840];
	add.s32 	%r58, %r57, %r56;
	ld.global.u32 	%r59, [%rd6+-131072];
	add.s32 	%r60, %r59, %r58;
	ld.global.u32 	%r61, [%rd6+-98304];
	add.s32 	%r62, %r61, %r60;
	ld.global.u32 	%r63, [%rd6+-65536];
	add.s32 	%r64, %r63, %r62;
	ld.global.u32 	%r65, [%rd6+-32768];
	add.s32 	%r66, %r65, %r64;
	ld.global.u32 	%r67, [%rd6];
	add.s32 	%r68, %r67, %r66;
	ld.global.u32 	%r69, [%rd6+32768];
	add.s32 	%r70, %r69, %r68;
	ld.global.u32 	%r71, [%rd6+65536];
	add.s32 	%r72, %r71, %r70;
	ld.global.u32 	%r73, [%rd6+98304];
	add.s32 	%r74, %r73, %r72;
	ld.global.u32 	%r75, [%rd6+131072];
	add.s32 	%r76, %r75, %r74;
	ld.global.u32 	%r77, [%rd6+163840];
	add.s32 	%r78, %r77, %r76;
	ld.global.u32 	%r79, [%rd6+196608];
	add.s32 	%r80, %r79, %r78;
	ld.global.u32 	%r81, [%rd6+229376];
	add.s32 	%r150, %r81, %r80;
	add.s32 	%r139, %r139, 131072;
	add.s32 	%r135, %r135, 16;
	setp.ne.s32 	%p3, %r135, 0;
	@%p3 bra 	$L__BB0_3;
$L__BB0_4:
	setp.eq.s32 	%p4, %r5, 0;
	@%p4 bra 	$L__BB0_13;
	and.b32  	%r16, %r4, 7;
	setp.lt.u32 	%p5, %r5, 8;
	@%p5 bra 	$L__BB0_7;
	mul.wide.s32 	%rd7, %r139, 4;
	add.s64 	%rd8, %rd1, %rd7;
	ld.global.u32 	%r83, [%rd8];
	add.s32 	%r84, %r83, %r150;
	ld.global.u32 	%r85, [%rd8+32768];
	add.s32 	%r86, %r85, %r84;
	ld.global.u32 	%r87, [%rd8+65536];
	add.s32 	%r88, %r87, %r86;
	ld.global.u32 	%r89, [%rd8+98304];
	add.s32 	%r90, %r89, %r88;
	ld.global.u32 	%r91, [%rd8+131072];
	add.s32 	%r92, %r91, %r90;
	ld.global.u32 	%r93, [%rd8+163840];
	add.s32 	%r94, %r93, %r92;
	ld.global.u32 	%r95, [%rd8+196608];
	add.s32 	%r96, %r95, %r94;
	ld.global.u32 	%r97, [%rd8+229376];
	add.s32 	%r150, %r97, %r96;
	add.s32 	%r139, %r139, 65536;
$L__BB0_7:
	setp.eq.s32 	%p6, %r16, 0;
	@%p6 bra 	$L__BB0_13;
	and.b32  	%r22, %r4, 3;
	setp.lt.u32 	%p7, %r16, 4;
	@%p7 bra 	$L__BB0_10;
	mul.wide.s32 	%rd9, %r139, 4;
	add.s64 	%rd10, %rd1, %rd9;
	ld.global.u32 	%r99, [%rd10];
	add.s32 	%r100, %r99, %r150;
	ld.global.u32 	%r101, [%rd10+32768];
	add.s32 	%r102, %r101, %r100;
	ld.global.u32 	%r103, [%rd10+65536];
	add.s32 	%r104, %r103, %r102;
	ld.global.u32 	%r105, [%rd10+98304];
	add.s32 	%r150, %r105, %r104;
	add.s32 	%r139, %r139, 32768;
$L__BB0_10:
	setp.eq.s32 	%p8, %r22, 0;
	@%p8 bra 	$L__BB0_13;
	neg.s32 	%r147, %r22;
$L__BB0_12:
	.pragma "nounroll";
	mul.wide.s32 	%rd11, %r139, 4;
	add.s64 	%rd12, %rd1, %rd11;
	ld.global.u32 	%r106, [%rd12];
	add.s32 	%r150, %r106, %r150;
	add.s32 	%r139, %r139, 8192;
	add.s32 	%r147, %r147, 1;
	setp.ne.s32 	%p9, %r147, 0;
	@%p9 bra 	$L__BB0_12;
$L__BB0_13:
	shl.b32 	%r107, %r2, 2;
	mov.u32 	%r108, _ZZ7sum_gpuPiiS_E12share_memory;
	add.s32 	%r36, %r108, %r107;
	st.shared.u32 	[%r36], %r150;
	bar.sync 	0;
	setp.gt.u32 	%p10, %r2, 127;
	@%p10 bra 	$L__BB0_15;
	ld.shared.u32 	%r109, [%r36];
	ld.shared.u32 	%r110, [%r36+512];
	add.s32 	%r111, %r110, %r109;
	st.shared.u32 	[%r36], %r111;
$L__BB0_15:
	bar.sync 	0;
	setp.gt.u32 	%p11, %r2, 63;
	@%p11 bra 	$L__BB0_17;
	ld.shared.u32 	%r112, [%r36];
	ld.shared.u32 	%r113, [%r36+256];
	add.s32 	%r114, %r113, %r112;
	st.shared.u32 	[%r36], %r114;
$L__BB0_17:
	bar.sync 	0;
	setp.gt.u32 	%p12, %r2, 31;
	@%p12 bra 	$L__BB0_19;
	ld.shared.u32 	%r115, [%r36];
	ld.shared.u32 	%r116, [%r36+128];
	add.s32 	%r117, %r116, %r115;
	st.shared.u32 	[%r36], %r117;
$L__BB0_19:
	bar.sync 	0;
	setp.gt.u32 	%p13, %r2, 15;
	@%p13 bra 	$L__BB0_21;
	ld.shared.u32 	%r118, [%r36];
	ld.shared.u32 	%r119, [%r36+64];
	add.s32 	%r120, %r119, %r118;
	st.shared.u32 	[%r36], %r120;
$L__BB0_21:
	bar.sync 	0;
	setp.gt.u32 	%p14, %r2, 7;
	@%p14 bra 	$L__BB0_23;
	ld.shared.u32 	%r121, [%r36];
	ld.shared.u32 	%r122, [%r36+32];
	add.s32 	%r123, %r122, %r121;
	st.shared.u32 	[%r36], %r123;
$L__BB0_23:
	bar.sync 	0;
	setp.gt.u32 	%p15, %r2, 3;
	@%p15 bra 	$L__BB0_25;
	ld.shared.u32 	%r124, [%r36];
	ld.shared.u32 	%r125, [%r36+16];
	add.s32 	%r126, %r125, %r124;
	st.shared.u32 	[%r36], %r126;
$L__BB0_25:
	bar.sync 	0;
	setp.gt.u32 	%p16, %r2, 1;
	@%p16 bra 	$L__BB0_27;
	ld.shared.u32 	%r127, [%r36];
	ld.shared.u32 	%r128, [%r36+8];
	add.s32 	%r129, %r128, %r127;
	st.shared.u32 	[%r36], %r129;
$L__BB0_27:
	bar.sync 	0;
	setp.ne.s32 	%p17, %r2, 0;
	@%p17 bra 	$L__BB0_29;
	ld.shared.u32 	%r130, [%r36];
	ld.shared.u32 	%r131, [_ZZ7sum_gpuPiiS_E12share_memory+4];
	add.s32 	%r132, %r131, %r130;
	st.shared.u32 	[%r36], %r132;
$L__BB0_29:
	setp.ne.s32 	%p18, %r2, 0;
	bar.sync 	0;
	setp.ge.u32 	%p19, %r1, %r37;
	or.pred  	%p20, %p18, %p19;
	@%p20 bra 	$L__BB0_31;
	ld.shared.u32 	%r133, [_ZZ7sum_gpuPiiS_E12share_memory];
	cvta.to.global.u64 	%rd13, %rd3;
	atom.global.add.u32 	%r134, [%rd13], %r133;
$L__BB0_31:
	ret;

}


// ===== COMPILED SASS (sm_100) =====

	.target	sm_100

	.elftype	@"ET_EXEC"


//--------------------- .note.nv.tkinfo           --------------------------
	.section	.note.nv.tkinfo,"",@"SHT_NOTE"
	.sectionflags	@"SHF_NOTE_NV_TKINFO"
	.tkinfo
        /*0018*/ 	.word	0x00000002
        /*0030*/ 	.string	""
        /*0030*/ 	.string	"ptxas"
        /*0030*/ 	.string	"Cuda compilation tools, release 13.0, V13.0.88"
        /*0030*/ 	.string	"Build cuda_13.0.r13.0/compiler.36424714_0"
        /*0030*/ 	.string	"-arch sm_100 -m 64 "



//--------------------- .note.nv.cuinfo           --------------------------
	.section	.note.nv.cuinfo,"",@"SHT_NOTE"
	.sectionflags	@"SHF_NOTE_NV_CUINFO"
        /*0018*/ 	.short	0x0002
        /*001a*/ 	.short	0x0064
        /*001c*/ 	.short	0x0082
	.zero		2


//--------------------- .nv.info                  --------------------------
	.section	.nv.info,"",@"SHT_CUDA_INFO"
	.align	4


	//----- nvinfo : EIATTR_REGCOUNT
	.align		4
        /*0000*/ 	.byte	0x04, 0x2f
        /*0002*/ 	.short	(.L_3 - .L_2)
	.align		4
.L_2:
        /*0004*/ 	.word	index@(_Z7sum_gpuPiiS_)
        /*0008*/ 	.word	0x0000001e


	//----- nvinfo : EIATTR_FRAME_SIZE
	.align		4
.L_3:
        /*000c*/ 	.byte	0x04, 0x11
        /*000e*/ 	.short	(.L_5 - .L_4)
	.align		4
.L_4:
        /*0010*/ 	.word	index@(_Z7sum_gpuPiiS_)
        /*0014*/ 	.word	0x00000000


	//----- nvinfo : EIATTR_MIN_STACK_SIZE
	.align		4
.L_5:
        /*0018*/ 	.byte	0x04, 0x12
        /*001a*/ 	.short	(.L_7 - .L_6)
	.align		4
.L_6:
        /*001c*/ 	.word	index@(_Z7sum_gpuPiiS_)
        /*0020*/ 	.word	0x00000000
.L_7:


//--------------------- .nv.compat                --------------------------
	.section	.nv.compat,"",@"SHT_CUDA_COMPAT_INFO"
	.align	4
        /*0000*/ 	.byte	0x02, 0x09, 0x00, 0x00, 0x02, 0x02, 0x01, 0x00, 0x02, 0x05, 0x05, 0x00, 0x03, 0x07, 0x01, 0x01
        /*0010*/ 	.byte	0x02, 0x03, 0x00, 0x00, 0x02, 0x06, 0x01, 0x00, 0x04, 0x0b, 0x08, 0x00, 0x09, 0x00, 0x00, 0x00
        /*0020*/ 	.byte	0x00, 0x00, 0x00, 0x00


//--------------------- .nv.info._Z7sum_gpuPiiS_  --------------------------
	.section	.nv.info._Z7sum_gpuPiiS_,"",@"SHT_CUDA_INFO"
	.sectionflags	@""
	.align	4


	//----- nvinfo : EIATTR_CUDA_API_VERSION
	.align		4
        /*0000*/ 	.byte	0x04, 0x37
        /*0002*/ 	.short	(.L_9 - .L_8)
.L_8:
        /*0004*/ 	.word	0x00000082


	//----- nvinfo : EIATTR_KPARAM_INFO
	.align		4
.L_9:
        /*0008*/ 	.byte	0x04, 0x17
        /*000a*/ 	.short	(.L_11 - .L_10)
.L_10:
        /*000c*/ 	.word	0x00000000
        /*0010*/ 	.short	0x0002
        /*0012*/ 	.short	0x0010
        /*0014*/ 	.byte	0x00, 0xf5, 0x21, 0x00


	//----- nvinfo : EIATTR_KPARAM_INFO
	.align		4
.L_11:
        /*0018*/ 	.byte	0x04, 0x17
        /*001a*/ 	.short	(.L_13 - .L_12)
.L_12:
        /*001c*/ 	.word	0x00000000
        /*0020*/ 	.short	0x0001
        /*0022*/ 	.short	0x0008
        /*0024*/ 	.byte	0x00, 0xf0, 0x11, 0x00


	//----- nvinfo : EIATTR_KPARAM_INFO
	.align		4
.L_13:
        /*0028*/ 	.byte	0x04, 0x17
        /*002a*/ 	.short	(.L_15 - .L_14)
.L_14:
        /*002c*/ 	.word	0x00000000
        /*0030*/ 	.short	0x0000
        /*0032*/ 	.short	0x0000
        /*0034*/ 	.byte	0x00, 0xf5, 0x21, 0x00


	//----- nvinfo : EIATTR_SPARSE_MMA_MASK
	.align		4
.L_15:
        /*0038*/ 	.byte	0x03, 0x50
        /*003a*/ 	.short	0x0000


	//----- nvinfo : EIATTR_MAXREG_COUNT
	.align		4
        /*003c*/ 	.byte	0x03, 0x1b
        /*003e*/ 	.short	0x00ff


	//----- nvinfo : EIATTR_NUM_BARRIERS
	.align		4
        /*0040*/ 	.byte	0x02, 0x4c
        /*0042*/ 	.byte	0x01
	.zero		1


	//----- nvinfo : EIATTR_MERCURY_ISA_VERSION
	.align		4
        /*0044*/ 	.byte	0x03, 0x5f
        /*0046*/ 	.short	0x0101


	//----- nvinfo : EIATTR_INT_WARP_WIDE_INSTR_OFFSETS
	.align		4
        /*0048*/ 	.byte	0x04, 0x31
        /*004a*/ 	.short	(.L_17 - .L_16)


	//   ....[0]....
.L_16:
        /*004c*/ 	.word	0x00000a60


	//----- nvinfo : EIATTR_VRC_CTA_INIT_COUNT
	.align		4
.L_17:
        /*0050*/ 	.byte	0x02, 0x4a
	.zero		1
	.zero		1


	//----- nvinfo : EIATTR_EXIT_INSTR_OFFSETS
	.align		4
        /*0054*/ 	.byte	0x04, 0x1c
        /*0056*/ 	.short	(.L_19 - .L_18)


	//   ....[0]....
.L_18:
        /*0058*/ 	.word	0x00000a30


	//   ....[1]....
        /*005c*/ 	.word	0x00000ad0


	//----- nvinfo : EIATTR_CRS_STACK_SIZE
	.align		4
.L_19:
        /*0060*/ 	.byte	0x04, 0x1e
        /*0062*/ 	.short	(.L_21 - .L_20)
.L_20:
        /*0064*/ 	.word	0x00000000


	//----- nvinfo : EIATTR_CBANK_PARAM_SIZE
	.align		4
.L_21:
        /*0068*/ 	.byte	0x03, 0x19
        /*006a*/ 	.short	0x0018


	//----- nvinfo : EIATTR_PARAM_CBANK
	.align		4
        /*006c*/ 	.byte	0x04, 0x0a
        /*006e*/ 	.short	(.L_23 - .L_22)
	.align		4
.L_22:
        /*0070*/ 	.word	index@(.nv.constant0._Z7sum_gpuPiiS_)
        /*0074*/ 	.short	0x0380
        /*0076*/ 	.short	0x0018


	//----- nvinfo : EIATTR_SW_WAR
	.align		4
.L_23:
        /*0078*/ 	.byte	0x04, 0x36
        /*007a*/ 	.short	(.L_25 - .L_24)
.L_24:
        /*007c*/ 	.word	0x00000008
.L_25:


//--------------------- .nv.callgraph             --------------------------
	.section	.nv.callgraph,"",@"SHT_CUDA_CALLGRAPH"
	.align	4
	.sectionentsize	8
	.align		4
        /*0000*/ 	.word	0x00000000
	.align		4
        /*0004*/ 	.word	0xffffffff
	.align		4
        /*0008*/ 	.word	0x00000000
	.align		4
        /*000c*/ 	.word	0xfffffffe
	.align		4
        /*0010*/ 	.word	0x00000000
	.align		4
        /*0014*/ 	.word	0xfffffffd
	.align		4
        /*0018*/ 	.word	0x00000000
	.align		4
        /*001c*/ 	.word	0xfffffffc


//--------------------- .nv.constant4             --------------------------
	.section	.nv.constant4,"a",@progbits
	.align	8
	.align		8
.nv.constant4:
        /*0000*/ 	.dword	source
	.align		8
        /*0008*/ 	.dword	result_gpu


//--------------------- .text._Z7sum_gpuPiiS_     --------------------------
	.section	.text._Z7sum_gpuPiiS_,"ax",@progbits
	.align	128
        .global         _Z7sum_gpuPiiS_
        .type           _Z7sum_gpuPiiS_,@function
        .size           _Z7sum_gpuPiiS_,(.L_x_11 - _Z7sum_gpuPiiS_)
        .other          _Z7sum_gpuPiiS_,@"STO_CUDA_ENTRY STV_DEFAULT"
_Z7sum_gpuPiiS_:
.text._Z7sum_gpuPiiS_:
[----:B------:R-:W-:Y:S01]  /*0000*/  LDC R1, c[0x0][0x37c] ;  /* 0x0000df00ff017b82 */ /* 0x000fe20000000800 */
[----:B------:R-:W0:Y:S07]  /*0010*/  S2R R0, SR_TID.X ;  /* 0x0000000000007919 */ /* 0x000e2e0000002100 */
[----:B------:R-:W1:Y:S01]  /*0020*/  S2UR UR4, SR_CTAID.X ;  /* 0x00000000000479c3 */ /* 0x000e620000002500 */
[----:B------:R-:W1:Y:S01]  /*0030*/  LDCU UR5, c[0x0][0x360] ;  /* 0x00006c00ff0577ac */ /* 0x000e620008000800 */
[----:B------:R-:W-:Y:S01]  /*0040*/  BSSY.RECONVERGENT B0, `(.L_x_0) ;  /* 0x0000066000007945 */ /* 0x000fe20003800200 */
[----:B------:R-:W-:Y:S01]  /*0050*/  IMAD.MOV.U32 R8, RZ, RZ, RZ ;  /* 0x000000ffff087224 */ /* 0x000fe200078e00ff */
[----:B------:R-:W2:Y:S04]  /*0060*/  LDCU.64 UR8, c[0x0][0x358] ;  /* 0x00006b00ff0877ac */ /* 0x000ea80008000a00 */
[----:B------:R-:W3:Y:S01]  /*0070*/  LDC R6, c[0x0][0x388] ;  /* 0x0000e200ff067b82 */ /* 0x000ee20000000800 */
[----:B-1----:R-:W-:-:S06]  /*0080*/  UIMAD UR4, UR4, UR5, URZ ;  /* 0x00000005040472a4 */ /* 0x002fcc000f8e02ff */
[----:B0-----:R-:W-:-:S05]  /*0090*/  VIADD R7, R0, UR4 ;  /* 0x0000000400077c36 */ /* 0x001fca0008000000 */
[----:B---3--:R-:W-:-:S13]  /*00a0*/  ISETP.GE.AND P0, PT, R7, R6, PT ;  /* 0x000000060700720c */ /* 0x008fda0003f06270 */
[----:B--2---:R-:W-:Y:S05]  /*00b0*/  @P0 BRA `(.L_x_1) ;  /* 0x0000000400780947 */ /* 0x004fea0003800000 */
[----:B------:R-:W-:Y:S01]  /*00c0*/  ULOP3.LUT UR5, URZ, UR4, URZ, 0x33, !UPT ;  /* 0x00000004ff057292 */ /* 0x000fe2000f8e33ff */
[----:B------:R-:W-:Y:S01]  /*00d0*/  VIADDMNMX R3, R7, 0x2000, R6, !PT ;  /* 0x0000200007037846 */ /* 0x000fe20007800106 */
[----:B------:R-:W-:Y:S01]  /*00e0*/  BSSY.RECONVERGENT B1, `(.L_x_2) ;  /* 0x000002b000017945 */ /* 0x000fe20003800200 */
[----:B------:R-:W-:-:S03]  /*00f0*/  IMAD.MOV.U32 R8, RZ, RZ, RZ ;  /* 0x000000ffff087224 */ /* 0x000fc600078e00ff */
[----:B------:R-:W-:-:S04]  /*0100*/  IADD3 R3, PT, PT, -R0, UR5, R3 ;  /* 0x0000000500037c10 */ /* 0x000fc8000fffe103 */
[C---:B------:R-:W-:Y:S02]  /*0110*/  ISETP.GE.U32.AND P1, PT, R3.reuse, 0x1e000, PT ;  /* 0x0001e0000300780c */ /* 0x040fe40003f26070 */
[----:B------:R-:W-:-:S04]  /*0120*/  LEA.HI R9, R3, 0x1, RZ, 0x13 ;  /* 0x0000000103097811 */ /* 0x000fc800078f98ff */
[----:B------:R-:W-:-:S04]  /*0130*/  LOP3.LUT R25, R9, 0xf, RZ, 0xc0, !PT ;  /* 0x0000000f09197812 */ /* 0x000fc800078ec0ff */
[----:B------:R-:W-:-:S03]  /*0140*/  ISETP.NE.AND P0, PT, R25, RZ, PT ;  /* 0x000000ff1900720c */ /* 0x000fc60003f05270 */
[----:B------:R-:W-:Y:S10]  /*0150*/  @!P1 BRA `(.L_x_3) ;  /* 0x00000000008c9947 */ /* 0x000ff40003800000 */
[----:B------:R-:W0:Y:S01]  /*0160*/  LDC.64 R2, c[0x0][0x380] ;  /* 0x0000e000ff027b82 */ /* 0x000e220000000a00 */
[----:B------:R-:W-:Y:S01]  /*0170*/  LOP3.LUT R10, R9, 0xffff0, RZ, 0xc0, !PT ;  /* 0x000ffff0090a7812 */ /* 0x000fe200078ec0ff */
[----:B------:R-:W-:-:S04]  /*0180*/  IMAD.MOV.U32 R8, RZ, RZ, RZ ;  /* 0x000000ffff087224 */ /* 0x000fc800078e00ff */
[----:B------:R-:W-:Y:S01]  /*0190*/  IMAD.MOV R10, RZ, RZ, -R10 ;  /* 0x000000ffff0a7224 */ /* 0x000fe200078e0a0a */
[----:B0-----:R-:W-:-:S05]  /*01a0*/  IADD3 R2, P1, PT, R2, 0x40000, RZ ;  /* 0x0004000002027810 */ /* 0x001fca0007f3e0ff */
[----:B------:R-:W-:-:S08]  /*01b0*/  IMAD.X R3, RZ, RZ, R3, P1 ;  /* 0x000000ffff037224 */ /* 0x000fd000008e0603 */
.L_x_4:
[----:B------:R-:W-:-:S05]  /*01c0*/  IMAD.WIDE R4, R7, 0x4, R2 ;  /* 0x0000000407047825 */ /* 0x000fca00078e0202 */
[----:B------:R-:W2:Y:S04]  /*01d0*/  LDG.E R21, desc[UR8][R4.64+-0x40000] ;  /* 0xfc00000804157981 */ /* 0x000ea8000c1e1900 */
[----:B------:R-:W2:Y:S04]  /*01e0*/  LDG.E R22, desc[UR8][R4.64+-0x38000] ;  /* 0xfc80000804167981 */ /* 0x000ea8000c1e1900 */
[----:B------:R-:W3:Y:S04]  /*01f0*/  LDG.E R24, desc[UR8][R4.64+-0x30000] ;  /* 0xfd00000804187981 */ /* 0x000ee8000c1e1900 */
[----:B------:R-:W3:Y:S04]  /*0200*/  LDG.E R23, desc[UR8][R4.64+-0x28000] ;  /* 0xfd80000804177981 */ /* 0x000ee8000c1e1900 */
[----:B------:R-:W4:Y:S04]  /*0210*/  LDG.E R26, desc[UR8][R4.64+-0x20000] ;  /* 0xfe000008041a7981 */ /* 0x000f28000c1e1900 */
[----:B------:R-:W4:Y:S04]  /*0220*/  LDG.E R27, desc[UR8][R4.64+-0x18000] ;  /* 0xfe800008041b7981 */ /* 0x000f28000c1e1900 */
[----:B------:R-:W5:Y:S04]  /*0230*/  LDG.E R19, desc[UR8][R4.64+-0x10000] ;  /* 0xff00000804137981 */ /* 0x000f68000c1e1900 */
        /* <DEDUP_REMOVED lines=8> */
[----:B------:R-:W5:Y:S01]  /*02c0*/  LDG.E R20, desc[UR8][R4.64+0x38000] ;  /* 0x0380000804147981 */ /* 0x000f62000c1e1900 */
[----:B------:R-:W-:-:S02]  /*02d0*/  VIADD R10, R10, 0x10 ;  /* 0x000000100a0a7836 */ /* 0x000fc40000000000 */
[----:B------:R-:W-:-:S03]  /*02e0*/  VIADD R7, R7, 0x20000 ;  /* 0x0002000007077836 */ /* 0x000fc60000000000 */
[----:B------:R-:W-:Y:S02]  /*02f0*/  ISETP.NE.AND P1, PT, R10, RZ, PT ;  /* 0x000000ff0a00720c */ /* 0x000fe40003f25270 */
[----:B--2---:R-:W-:-:S04]  /*0300*/  IADD3 R21, PT, PT, R22, R21, R8 ;  /* 0x0000001516157210 */ /* 0x004fc80007ffe008 */
[----:B---3--:R-:W-:-:S04]  /*0310*/  IADD3 R21, PT, PT, R23, R24, R21 ;  /* 0x0000001817157210 */ /* 0x008fc80007ffe015 */
[----:B----4-:R-:W-:-:S04]  /*0320*/  IADD3 R21, PT, PT, R27, R26, R21 ;  /* 0x0000001a1b157210 */ /* 0x010fc80007ffe015 */
[----:B-----5:R-:W-:-:S04]  /*0330*/  IADD3 R18, PT, PT, R18, R19, R21 ;  /* 0x0000001312127210 */ /* 0x020fc80007ffe015 */
[----:B------:R-:W-:-:S04]  /*0340*/  IADD3 R16, PT, PT, R16, R17, R18 ;  /* 0x0000001110107210 */ /* 0x000fc80007ffe012 */
[----:B------:R-:W-:-:S04]  /*0350*/  IADD3 R14, PT, PT, R14, R15, R16 ;  /* 0x0000000f0e0e7210 */ /* 0x000fc80007ffe010 */
[----:B------:R-:W-:-:S04]  /*0360*/  IADD3 R12, PT, PT, R12, R13, R14 ;  /* 0x0000000d0c0c7210 */ /* 0x000fc80007ffe00e */
[----:B------:R-:W-:Y:S01]  /*0370*/  IADD3 R8, PT, PT, R20, R11, R12 ;  /* 0x0000000b14087210 */ /* 0x000fe20007ffe00c */
[----:B------:R-:W-:Y:S06]  /*0380*/  @P1 BRA `(.L_x_4) ;  /* 0xfffffffc008c1947 */ /* 0x000fec000383ffff */
.L_x_3:
[----:B------:R-:W-:Y:S05]  /*0390*/  BSYNC.RECONVERGENT B1 ;  /* 0x0000000000017941 */ /* 0x000fea0003800200 */
.L_x_2:
[----:B------:R-:W-:Y:S05]  /*03a0*/  @!P0 BRA `(.L_x_1) ;  /* 0x0000000000bc8947 */ /* 0x000fea0003800000 */
[----:B------:R-:W-:Y:S01]  /*03b0*/  ISETP.GE.U32.AND P0, PT, R25, 0x8, PT ;  /* 0x000000081900780c */ /* 0x000fe20003f06070 */
[----:B------:R-:W-:Y:S01]  /*03c0*/  BSSY.RECONVERGENT B1, `(.L_x_5) ;  /* 0x0000013000017945 */ /* 0x000fe20003800200 */
[----:B------:R-:W-:-:S04]  /*03d0*/  LOP3.LUT R16, R9, 0x7, RZ, 0xc0, !PT ;  /* 0x0000000709107812 */ /* 0x000fc800078ec0ff */
[----:B------:R-:W-:-:S07]  /*03e0*/  ISETP.NE.AND P1, PT, R16, RZ, PT ;  /* 0x000000ff1000720c */ /* 0x000fce0003f25270 */
[----:B------:R-:W-:Y:S06]  /*03f0*/  @!P0 BRA `(.L_x_6) ;  /* 0x00000000003c8947 */ /* 0x000fec0003800000 */
[----:B------:R-:W0:Y:S02]  /*0400*/  LDC.64 R2, c[0x0][0x380] ;  /* 0x0000e000ff027b82 */ /* 0x000e240000000a00 */
[----:B0-----:R-:W-:-:S05]  /*0410*/  IMAD.WIDE R2, R7, 0x4, R2 ;  /* 0x0000000407027825 */ /* 0x001fca00078e0202 */
[----:B------:R-:W2:Y:S04]  /*0420*/  LDG.E R5, desc[UR8][R2.64] ;  /* 0x0000000802057981 */ /* 0x000ea8000c1e1900 */
[----:B------:R-:W2:Y:S04]  /*0430*/  LDG.E R4, desc[UR8][R2.64+0x8000] ;  /* 0x0080000802047981 */ /* 0x000ea8000c1e1900 */
[----:B------:R-:W3:Y:S04]  /*0440*/  LDG.E R11, desc[UR8][R2.64+0x10000] ;  /* 0x01000008020b7981 */ /* 0x000ee8000c1e1900 */
[----:B------:R-:W3:Y:S04]  /*0450*/  LDG.E R10, desc[UR8][R2.64+0x18000] ;  /* 0x01800008020a7981 */ /* 0x000ee8000c1e1900 */
[----:B------:R-:W4:Y:S04]  /*0460*/  LDG.E R13, desc[UR8][R2.64+0x20000] ;  /* 0x02000008020d7981 */ /* 0x000f28000c1e1900 */
[----:B------:R-:W4:Y:S04]  /*0470*/  LDG.E R12, desc[UR8][R2.64+0x28000] ;  /* 0x02800008020c7981 */ /* 0x000f28000c1e1900 */
[----:B------:R-:W5:Y:S04]  /*0480*/  LDG.E R15, desc[UR8][R2.64+0x30000] ;  /* 0x03000008020f7981 */ /* 0x000f68000c1e1900 */
[----:B------:R-:W5:Y:S01]  /*0490*/  LDG.E R14, desc[UR8][R2.64+0x38000] ;  /* 0x03800008020e7981 */ /* 0x000f62000c1e1900 */
[----:B------:R-:W-:Y:S01]  /*04a0*/  VIADD R7, R7, 0x10000 ;  /* 0x0001000007077836 */ /* 0x000fe20000000000 */
[----:B--2---:R-:W-:-:S04]  /*04b0*/  IADD3 R4, PT, PT, R4, R5, R8 ;  /* 0x0000000504047210 */ /* 0x004fc80007ffe008 */
[----:B---3--:R-:W-:-:S04]  /*04c0*/  IADD3 R4, PT, PT, R10, R11, R4 ;  /* 0x0000000b0a047210 */ /* 0x008fc80007ffe004 */
[----:B----4-:R-:W-:-:S04]  /*04d0*/  IADD3 R4, PT, PT, R12, R13, R4 ;  /* 0x0000000d0c047210 */ /* 0x010fc80007ffe004 */
[----:B-----5:R-:W-:-:S07]  /*04e0*/  IADD3 R8, PT, PT, R14, R15, R4 ;  /* 0x0000000f0e087210 */ /* 0x020fce0007ffe004 */
.L_x_6:
[----:B------:R-:W-:Y:S05]  /*04f0*/  BSYNC.RECONVERGENT B1 ;  /* 0x0000000000017941 */ /* 0x000fea0003800200 */
.L_x_5:
        /* <DEDUP_REMOVED lines=11> */
[----:B------:R-:W3:Y:S01]  /*05b0*/  LDG.E R10, desc[UR8][R2.64+0x18000] ;  /* 0x01800008020a7981 */ /* 0x000ee2000c1e1900 */
[----:B------:R-:W-:Y:S01]  /*05c0*/  VIADD R7, R7, 0x8000 ;  /* 0x0000800007077836 */ /* 0x000fe20000000000 */
[----:B--2---:R-:W-:-:S04]  /*05d0*/  IADD3 R4, PT, PT, R4, R5, R8 ;  /* 0x0000000504047210 */ /* 0x004fc80007ffe008 */
[----:B---3--:R-:W-:-:S07]  /*05e0*/  IADD3 R8, PT, PT, R10, R11, R4 ;  /* 0x0000000b0a087210 */ /* 0x008fce0007ffe004 */
.L_x_8:
[----:B------:R-:W-:Y:S05]  /*05f0*/  BSYNC.RECONVERGENT B1 ;  /* 0x0000000000017941 */ /* 0x000fea0003800200 */
.L_x_7:
[----:B------:R-:W-:Y:S05]  /*0600*/  @!P1 BRA `(.L_x_1) ;  /* 0x0000000000249947 */ /* 0x000fea0003800000 */
[----:B------:R-:W0:Y:S01]  /*0610*/  LDC.64 R4, c[0x0][0x380] ;  /* 0x0000e000ff047b82 */ /* 0x000e220000000a00 */
[----:B------:R-:W-:-:S07]  /*0620*/  IMAD.MOV R9, RZ, RZ, -R9 ;  /* 0x000000ffff097224 */ /* 0x000fce00078e0a09 */
.L_x_9:
[----:B0-----:R-:W-:-:S06]  /*0630*/  IMAD.WIDE R2, R7, 0x4, R4 ;  /* 0x0000000407027825 */ /* 0x001fcc00078e0204 */
[----:B------:R-:W2:Y:S01]  /*0640*/  LDG.E R3, desc[UR8][R2.64] ;  /* 0x0000000802037981 */ /* 0x000ea2000c1e1900 */
[----:B------:R-:W-:Y:S02]  /*0650*/  VIADD R9, R9, 0x1 ;  /* 0x0000000109097836 */ /* 0x000fe40000000000 */
[----:B------:R-:W-:-:S03]  /*0660*/  VIADD R7, R7, 0x2000 ;  /* 0x0000200007077836 */ /* 0x000fc60000000000 */
[----:B------:R-:W-:Y:S01]  /*0670*/  ISETP.NE.AND P0, PT, R9, RZ, PT ;  /* 0x000000ff0900720c */ /* 0x000fe20003f05270 */
[----:B--2---:R-:W-:-:S12]  /*0680*/  IMAD.IADD R8, R3, 0x1, R8 ;  /* 0x0000000103087824 */ /* 0x004fd800078e0208 */
[----:B------:R-:W-:Y:S05]  /*0690*/  @P0 BRA `(.L_x_9) ;  /* 0xfffffffc00e40947 */ /* 0x000fea000383ffff */
.L_x_1:
[----:B------:R-:W-:Y:S05]  /*06a0*/  BSYNC.RECONVERGENT B0 ;  /* 0x0000000000007941 */ /* 0x000fea0003800200 */
.L_x_0:
[----:B------:R-:W0:Y:S01]  /*06b0*/  S2UR UR6, SR_CgaCtaId ;  /* 0x00000000000679c3 */ /* 0x000e220000008800 */
[----:B------:R-:W-:Y:S01]  /*06c0*/  UMOV UR5, 0x400 ;  /* 0x0000040000057882 */ /* 0x000fe20000000000 */
[C---:B------:R-:W-:Y:S02]  /*06d0*/  ISETP.GT.U32.AND P0, PT, R0.reuse, 0x7f, PT ;  /* 0x0000007f0000780c */ /* 0x040fe40003f04070 */
[----:B------:R-:W-:Y:S01]  /*06e0*/  ISETP.GT.U32.AND P1, PT, R0, 0x3f, PT ;  /* 0x0000003f0000780c */ /* 0x000fe20003f24070 */
[----:B0-----:R-:W-:-:S06]  /*06f0*/  ULEA UR5, UR6, UR5, 0x18 ;  /* 0x0000000506057291 */ /* 0x001fcc000f8ec0ff */
[----:B------:R-:W-:-:S05]  /*0700*/  LEA R3, R0, UR5, 0x2 ;  /* 0x0000000500037c11 */ /* 0x000fca000f8e10ff */
[----:B------:R-:W-:Y:S01]  /*0710*/  STS [R3], R8 ;  /* 0x0000000803007388 */ /* 0x000fe20000000800 */
[----:B------:R-:W-:Y:S06]  /*0720*/  BAR.SYNC.DEFER_BLOCKING 0x0 ;  /* 0x0000000000007b1d */ /* 0x000fec0000010000 */
[----:B------:R-:W-:Y:S04]  /*0730*/  @!P0 LDS R2, [R3] ;  /* 0x0000000003028984 */ /* 0x000fe80000000800 */
[----:B------:R-:W0:Y:S02]  /*0740*/  @!P0 LDS R5, [R3+0x200] ;  /* 0x0002000003058984 */ /* 0x000e240000000800 */
[----:B0-----:R-:W-:-:S05]  /*0750*/  @!P0 IMAD.IADD R2, R2, 0x1, R5 ;  /* 0x0000000102028824 */ /* 0x001fca00078e0205 */
[----:B------:R-:W-:Y:S01]  /*0760*/  @!P0 STS [R3], R2 ;  /* 0x0000000203008388 */ /* 0x000fe20000000800 */
[----:B------:R-:W-:Y:S01]  /*0770*/  BAR.SYNC.DEFER_BLOCKING 0x0 ;  /* 0x0000000000007b1d */ /* 0x000fe20000010000 */
[----:B------:R-:W-:-:S05]  /*0780*/  ISETP.GT.U32.AND P0, PT, R0, 0x1f, PT ;  /* 0x0000001f0000780c */ /* 0x000fca0003f04070 */
        /* <DEDUP_REMOVED lines=29> */
[----:B------:R-:W-:-:S05]  /*0960*/  ISETP.NE.AND P1, PT, R0, RZ, PT ;  /* 0x000000ff0000720c */ /* 0x000fca0003f25270 */
[----:B------:R-:W-:Y:S04]  /*0970*/  @!P0 LDS R2, [R3] ;  /* 0x0000000003028984 */ /* 0x000fe80000000800 */
[----:B------:R-:W0:Y:S02]  /*0980*/  @!P0 LDS R5, [R3+0x8] ;  /* 0x0000080003058984 */ /* 0x000e240000000800 */
[----:B0-----:R-:W-:-:S05]  /*0990*/  @!P0 IMAD.IADD R2, R2, 0x1, R5 ;  /* 0x0000000102028824 */ /* 0x001fca00078e0205 */
[----:B------:R-:W-:Y:S01]  /*09a0*/  @!P0 STS [R3], R2 ;  /* 0x0000000203008388 */ /* 0x000fe20000000800 */
[----:B------:R-:W-:Y:S01]  /*09b0*/  BAR.SYNC.DEFER_BLOCKING 0x0 ;  /* 0x0000000000007b1d */ /* 0x000fe20000010000 */
[----:B------:R-:W-:-:S04]  /*09c0*/  ISETP.LE.U32.AND P0, PT, R6, UR4, PT ;  /* 0x0000000406007c0c */ /* 0x000fc8000bf03070 */
[----:B------:R-:W-:Y:S01]  /*09d0*/  ISETP.NE.OR P0, PT, R0, RZ, P0 ;  /* 0x000000ff0000720c */ /* 0x000fe20000705670 */
[----:B------:R-:W-:Y:S04]  /*09e0*/  @!P1 LDS R4, [R3] ;  /* 0x0000000003049984 */ /* 0x000fe80000000800 */
[----:B------:R-:W0:Y:S02]  /*09f0*/  @!P1 LDS R5, [UR5+0x4] ;  /* 0x00000405ff059984 */ /* 0x000e240008000800 */
[----:B0-----:R-:W-:-:S05]  /*0a00*/  @!P1 IMAD.IADD R4, R4, 0x1, R5 ;  /* 0x0000000104049824 */ /* 0x001fca00078e0205 */
[----:B------:R0:W-:Y:S01]  /*0a10*/  @!P1 STS [R3], R4 ;  /* 0x0000000403009388 */ /* 0x0001e20000000800 */
[----:B------:R-:W-:Y:S06]  /*0a20*/  BAR.SYNC.DEFER_BLOCKING 0x0 ;  /* 0x0000000000007b1d */ /* 0x000fec0000010000 */
[----:B------:R-:W-:Y:S05]  /*0a30*/  @P0 EXIT ;  /* 0x000000000000094d */ /* 0x000fea0003800000 */
[----:B0-----:R-:W0:Y:S01]  /*0a40*/  S2R R4, SR_LANEID ;  /* 0x0000000000047919 */ /* 0x001e220000000000 */
[----:B------:R-:W1:Y:S01]  /*0a50*/  LDC.64 R2, c[0x0][0x390] ;  /* 0x0000e400ff027b82 */ /* 0x000e620000000a00 */
[----:B------:R-:W-:Y:S01]  /*0a60*/  VOTEU.ANY UR4, UPT, PT ;  /* 0x0000000000047886 */ /* 0x000fe200038e0100 */
[----:B------:R-:W2:Y:S01]  /*0a70*/  LDS R0, [UR5] ;  /* 0x00000005ff007984 */ /* 0x000ea20008000800 */
[----:B------:R-:W-:Y:S02]  /*0a80*/  UFLO.U32 UR6, UR4 ;  /* 0x00000004000672bd */ /* 0x000fe400080e0000 */
[----:B------:R-:W-:-:S04]  /*0a90*/  UPOPC UR4, UR4 ;  /* 0x00000004000472bf */ /* 0x000fc80008000000 */
[----:B0-----:R-:W-:Y:S02]  /*0aa0*/  ISETP.EQ.U32.AND P0, PT, R4, UR6, PT ;  /* 0x0000000604007c0c */ /* 0x001fe4000bf02070 */
[----:B--2---:R-:W-:-:S11]  /*0ab0*/  IMAD R5, R0, UR4, RZ ;  /* 0x0000000400057c24 */ /* 0x004fd6000f8e02ff */
[----:B-1----:R-:W-:Y:S01]  /*0ac0*/  @P0 REDG.E.ADD.STRONG.GPU desc[UR8][R2.64], R5 ;  /* 0x000000050200098e */ /* 0x002fe2000c12e108 */
[----:B------:R-:W-:Y:S05]  /*0ad0*/  EXIT ;  /* 0x000000000000794d */ /* 0x000fea0003800000 */
.L_x_10:
[----:B------:R-:W-:-:S00]  /*0ae0*/  BRA `(.L_x_10) ;  /* 0xfffffffc00fc7947 */ /* 0x000fc0000383ffff */
[----:B------:R-:W-:-:S00]  /*0af0*/  NOP ;  /* 0x0000000000007918 */ /* 0x000fc00000000000 */
        /* <DEDUP_REMOVED lines=8> */
.L_x_11:


//--------------------- .nv.shared._Z7sum_gpuPiiS_ --------------------------
	.section	.nv.shared._Z7sum_gpuPiiS_,"aw",@nobits
	.sectionflags	@""
	.align	4
.nv.shared._Z7sum_gpuPiiS_:
	.zero		2048


//--------------------- .nv.shared.reserved.0     --------------------------
	.section	.nv.shared.reserved.0,"aw",@nobits
	.weak		__nv_reservedSMEM_offset_0_alias
	.size		__nv_reservedSMEM_offset_0_alias, 0, 64
	.other		__nv_reservedSMEM_offset_0_alias,@"STO_CUDA_RESERVED_SHARED STV_DEFAULT"
__nv_reservedSMEM_offset_0_alias:
	.zero		0
	.zero		64


//--------------------- .nv.global                --------------------------
	.section	.nv.global,"aw",@nobits
	.align	4
.nv.global:
	.type		result_gpu,@object
	.size		result_gpu,(source - result_gpu)
	.other		result_gpu,@"STV_DEFAULT STO_CUDA_MANAGED"
result_gpu:
	.zero		4
	.type		source,@object
	.size		source,(.L_0 - source)
	.other		source,@"STV_DEFAULT STO_CUDA_MANAGED"
source:
	.zero		4000000
.L_0:


//--------------------- .nv.constant0._Z7sum_gpuPiiS_ --------------------------
	.section	.nv.constant0._Z7sum_gpuPiiS_,"a",@progbits
	.sectionflags	@""
	.align	4
.nv.constant0._Z7sum_gpuPiiS_:
	.zero		920


//--------------------- SYMBOLS --------------------------

	.type		.nv.reservedSmem.offset0,@object
	.size		.nv.reservedSmem.offset0,0x4
	.type		.nv.reservedSmem.cap,@object
	.size		.nv.reservedSmem.cap,0x4
